//
// Generated by NVIDIA NVVM Compiler
//
// Compiler Build ID: CL-36424714
// Cuda compilation tools, release 13.0, V13.0.88
// Based on NVVM 20.0.0
//

.version 9.0
.target sm_100
.address_size 64

	// .globl	_Z12matrixMulGPUPiS_S_

.visible .entry _Z12matrixMulGPUPiS_S_(
	.param .u64 .ptr .align 1 _Z12matrixMulGPUPiS_S__param_0,
	.param .u64 .ptr .align 1 _Z12matrixMulGPUPiS_S__param_1,
	.param .u64 .ptr .align 1 _Z12matrixMulGPUPiS_S__param_2
)
{
	.reg .pred 	%p<6>;
	.reg .b32 	%r<54>;
	.reg .b64 	%rd<18>;

	ld.param.u64 	%rd7, [_Z12matrixMulGPUPiS_S__param_0];
	ld.param.u64 	%rd8, [_Z12matrixMulGPUPiS_S__param_1];
	ld.param.u64 	%rd9, [_Z12matrixMulGPUPiS_S__param_2];
	mov.u32 	%r18, %tid.x;
	mov.u32 	%r19, %ctaid.x;
	mov.u32 	%r1, %ntid.x;
	mad.lo.s32 	%r49, %r19, %r1, %r18;
	mov.u32 	%r20, %tid.y;
	mov.u32 	%r21, %ctaid.y;
	mov.u32 	%r3, %ntid.y;
	mad.lo.s32 	%r4, %r21, %r3, %r20;
	setp.gt.s32 	%p1, %r49, 999;
	@%p1 bra 	$L__BB0_8;
	cvta.to.global.u64 	%rd10, %rd7;
	add.s64 	%rd1, %rd10, 16;
	cvta.to.global.u64 	%rd11, %rd8;
	add.s64 	%rd2, %rd11, 16000;
	mov.u32 	%r22, %nctaid.y;
	mul.lo.s32 	%r5, %r22, %r3;
	mov.u32 	%r23, %nctaid.x;
	mul.lo.s32 	%r6, %r23, %r1;
	cvta.to.global.u64 	%rd3, %rd9;
$L__BB0_2:
	setp.gt.u32 	%p2, %r4, 999;
	@%p2 bra 	$L__BB0_7;
	mul.lo.s32 	%r8, %r49, 1000;
	mov.u32 	%r50, %r4;
$L__BB0_4:
	mul.wide.u32 	%rd12, %r50, 4;
	add.s64 	%rd17, %rd2, %rd12;
	mov.b32 	%r52, 0;
	mov.u32 	%r51, %r8;
	mov.u32 	%r53, %r52;
$L__BB0_5:
	mul.wide.s32 	%rd13, %r51, 4;
	add.s64 	%rd14, %rd1, %rd13;
	ld.global.u32 	%r25, [%rd14+-16];
	ld.global.u32 	%r26, [%rd17+-16000];
	mad.lo.s32 	%r27, %r26, %r25, %r53;
	ld.global.u32 	%r28, [%rd14+-12];
	ld.global.u32 	%r29, [%rd17+-12000];
	mad.lo.s32 	%r30, %r29, %r28, %r27;
	ld.global.u32 	%r31, [%rd14+-8];
	ld.global.u32 	%r32, [%rd17+-8000];
	mad.lo.s32 	%r33, %r32, %r31, %r30;
	ld.global.u32 	%r34, [%rd14+-4];
	ld.global.u32 	%r35, [%rd17+-4000];
	mad.lo.s32 	%r36, %r35, %r34, %r33;
	ld.global.u32 	%r37, [%rd14];
	ld.global.u32 	%r38, [%rd17];
	mad.lo.s32 	%r39, %r38, %r37, %r36;
	ld.global.u32 	%r40, [%rd14+4];
	ld.global.u32 	%r41, [%rd17+4000];
	mad.lo.s32 	%r42, %r41, %r40, %r39;
	ld.global.u32 	%r43, [%rd14+8];
	ld.global.u32 	%r44, [%rd17+8000];
	mad.lo.s32 	%r45, %r44, %r43, %r42;
	ld.global.u32 	%r46, [%rd14+12];
	ld.global.u32 	%r47, [%rd17+12000];
	mad.lo.s32 	%r53, %r47, %r46, %r45;
	add.s32 	%r52, %r52, 8;
	add.s32 	%r51, %r51, 8;
	add.s64 	%rd17, %rd17, 32000;
	setp.ne.s32 	%p3, %r52, 1000;
	@%p3 bra 	$L__BB0_5;
	add.s32 	%r48, %r50, %r8;
	mul.wide.s32 	%rd15, %r48, 4;
	add.s64 	%rd16, %rd3, %rd15;
	st.global.u32 	[%rd16], %r53;
	add.s32 	%r50, %r50, %r5;
	setp.lt.u32 	%p4, %r50, 1000;
	@%p4 bra 	$L__BB0_4;
$L__BB0_7:
	add.s32 	%r49, %r49, %r6;
	setp.lt.s32 	%p5, %r49, 1000;
	@%p5 bra 	$L__BB0_2;
$L__BB0_8:
	ret;

}


// ===== COMPILED SASS (sm_100) =====

	.target	sm_100

	.elftype	@"ET_EXEC"


//--------------------- .note.nv.tkinfo           --------------------------
	.section	.note.nv.tkinfo,"",@"SHT_NOTE"
	.sectionflags	@"SHF_NOTE_NV_TKINFO"
	.tkinfo
        /*0018*/ 	.word	0x00000002
        /*0030*/ 	.string	""
        /*0030*/ 	.string	"ptxas"
        /*0030*/ 	.string	"Cuda compilation tools, release 13.0, V13.0.88"
        /*0030*/ 	.string	"Build cuda_13.0.r13.0/compiler.36424714_0"
        /*0030*/ 	.string	"-arch sm_100 -m 64 "



//--------------------- .note.nv.cuinfo           --------------------------
	.section	.note.nv.cuinfo,"",@"SHT_NOTE"
	.sectionflags	@"SHF_NOTE_NV_CUINFO"
        /*0018*/ 	.short	0x0002
        /*001a*/ 	.short	0x0064
        /*001c*/ 	.short	0x0082
	.zero		2


//--------------------- .nv.info                  --------------------------
	.section	.nv.info,"",@"SHT_CUDA_INFO"
	.align	4


	//----- nvinfo : EIATTR_REGCOUNT
	.align		4
        /*0000*/ 	.byte	0x04, 0x2f
        /*0002*/ 	.short	(.L_1 - .L_0)
	.align		4
.L_0:
        /*0004*/ 	.word	index@(_Z12matrixMulGPUPiS_S_)
        /*0008*/ 	.word	0x00000020


	//----- nvinfo : EIATTR_FRAME_SIZE
	.align		4
.L_1:
        /*000c*/ 	.byte	0x04, 0x11
        /*000e*/ 	.short	(.L_3 - .L_2)
	.align		4
.L_2:
        /*0010*/ 	.word	index@(_Z12matrixMulGPUPiS_S_)
        /*0014*/ 	.word	0x00000000


	//----- nvinfo : EIATTR_MIN_STACK_SIZE
	.align		4
.L_3:
        /*0018*/ 	.byte	0x04, 0x12
        /*001a*/ 	.short	(.L_5 - .L_4)
	.align		4
.L_4:
        /*001c*/ 	.word	index@(_Z12matrixMulGPUPiS_S_)
        /*0020*/ 	.word	0x00000000
.L_5:


//--------------------- .nv.compat                --------------------------
	.section	.nv.compat,"",@"SHT_CUDA_COMPAT_INFO"
	.align	4
        /*0000*/ 	.byte	0x02, 0x09, 0x00, 0x00, 0x02, 0x02, 0x01, 0x00, 0x02, 0x05, 0x05, 0x00, 0x03, 0x07, 0x01, 0x01
        /*0010*/ 	.byte	0x02, 0x03, 0x00, 0x00, 0x02, 0x06, 0x01, 0x00, 0x04, 0x0b, 0x08, 0x00, 0x09, 0x00, 0x00, 0x00
        /*0020*/ 	.byte	0x00, 0x00, 0x00, 0x00


//--------------------- .nv.info._Z12matrixMulGPUPiS_S_ --------------------------
	.section	.nv.info._Z12matrixMulGPUPiS_S_,"",@"SHT_CUDA_INFO"
	.sectionflags	@""
	.align	4


	//----- nvinfo : EIATTR_CUDA_API_VERSION
	.align		4
        /*0000*/ 	.byte	0x04, 0x37
        /*0002*/ 	.short	(.L_7 - .L_6)
.L_6:
        /*0004*/ 	.word	0x00000082


	//----- nvinfo : EIATTR_KPARAM_INFO
	.align		4
.L_7:
        /*0008*/ 	.byte	0x04, 0x17
        /*000a*/ 	.short	(.L_9 - .L_8)
.L_8:
        /*000c*/ 	.word	0x00000000
        /*0010*/ 	.short	0x0002
        /*0012*/ 	.short	0x0010
        /*0014*/ 	.byte	0x00, 0xf5, 0x21, 0x00


	//----- nvinfo : EIATTR_KPARAM_INFO
	.align		4
.L_9:
        /*0018*/ 	.byte	0x04, 0x17
        /*001a*/ 	.short	(.L_11 - .L_10)
.L_10:
        /*001c*/ 	.word	0x00000000
        /*0020*/ 	.short	0x0001
        /*0022*/ 	.short	0x0008
        /*0024*/ 	.byte	0x00, 0xf5, 0x21, 0x00


	//----- nvinfo : EIATTR_KPARAM_INFO
	.align		4
.L_11:
        /*0028*/ 	.byte	0x04, 0x17
        /*002a*/ 	.short	(.L_13 - .L_12)
.L_12:
        /*002c*/ 	.word	0x00000000
        /*0030*/ 	.short	0x0000
        /*0032*/ 	.short	0x0000
        /*0034*/ 	.byte	0x00, 0xf5, 0x21, 0x00


	//----- nvinfo : EIATTR_SPARSE_MMA_MASK
	.align		4
.L_13:
        /*0038*/ 	.byte	0x03, 0x50
        /*003a*/ 	.short	0x0000


	//----- nvinfo : EIATTR_MAXREG_COUNT
	.align		4
        /*003c*/ 	.byte	0x03, 0x1b
        /*003e*/ 	.short	0x00ff


	//----- nvinfo : EIATTR_MERCURY_ISA_VERSION
	.align		4
        /*0040*/ 	.byte	0x03, 0x5f
        /*0042*/ 	.short	0x0101


	//----- nvinfo : EIATTR_VRC_CTA_INIT_COUNT
	.align		4
        /*0044*/ 	.byte	0x02, 0x4a
	.zero		1
	.zero		1


	//----- nvinfo : EIATTR_EXIT_INSTR_OFFSETS
	.align		4
        /*0048*/ 	.byte	0x04, 0x1c
        /*004a*/ 	.short	(.L_15 - .L_14)


	//   ....[0]....
.L_14:
        /*004c*/ 	.word	0x000000a0


	//   ....[1]....
        /*0050*/ 	.word	0x00000b40


	//----- nvinfo : EIATTR_CRS_STACK_SIZE
	.align		4
.L_15:
        /*0054*/ 	.byte	0x04, 0x1e
        /*0056*/ 	.short	(.L_17 - .L_16)
.L_16:
        /*0058*/ 	.word	0x00000000


	//----- nvinfo : EIATTR_CBANK_PARAM_SIZE
	.align		4
.L_17:
        /*005c*/ 	.byte	0x03, 0x19
        /*005e*/ 	.short	0x0018


	//----- nvinfo : EIATTR_PARAM_CBANK
	.align		4
        /*0060*/ 	.byte	0x04, 0x0a
        /*0062*/ 	.short	(.L_19 - .L_18)
	.align		4
.L_18:
        /*0064*/ 	.word	index@(.nv.constant0._Z12matrixMulGPUPiS_S_)
        /*0068*/ 	.short	0x0380
        /*006a*/ 	.short	0x0018


	//----- nvinfo : EIATTR_SW_WAR
	.align		4
.L_19:
        /*006c*/ 	.byte	0x04, 0x36
        /*006e*/ 	.short	(.L_21 - .L_20)
.L_20:
        /*0070*/ 	.word	0x00000008
.L_21:


//--------------------- .nv.callgraph             --------------------------
	.section	.nv.callgraph,"",@"SHT_CUDA_CALLGRAPH"
	.align	4
	.sectionentsize	8
	.align		4
        /*0000*/ 	.word	0x00000000
	.align		4
        /*0004*/ 	.word	0xffffffff
	.align		4
        /*0008*/ 	.word	0x00000000
	.align		4
        /*000c*/ 	.word	0xfffffffe
	.align		4
        /*0010*/ 	.word	0x00000000
	.align		4
        /*0014*/ 	.word	0xfffffffd
	.align		4
        /*0018*/ 	.word	0x00000000
	.align		4
        /*001c*/ 	.word	0xfffffffc


//--------------------- .text._Z12matrixMulGPUPiS_S_ --------------------------
	.section	.text._Z12matrixMulGPUPiS_S_,"ax",@progbits
	.align	128
        .global         _Z12matrixMulGPUPiS_S_
        .type           _Z12matrixMulGPUPiS_S_,@function
        .size           _Z12matrixMulGPUPiS_S_,(.L_x_6 - _Z12matrixMulGPUPiS_S_)
        .other          _Z12matrixMulGPUPiS_S_,@"STO_CUDA_ENTRY STV_DEFAULT"
_Z12matrixMulGPUPiS_S_:
.text._Z12matrixMulGPUPiS_S_:
[----:B------:R-:W-:Y:S01]  /*0000*/  LDC R1, c[0x0][0x37c] ;  /* 0x0000df00ff017b82 */ /* 0x000fe20000000800 */
[----:B------:R-:W0:Y:S07]  /*0010*/  S2R R10, SR_TID.X ;  /* 0x00000000000a7919 */ /* 0x000e2e0000002100 */
[----:B------:R-:W0:Y:S01]  /*0020*/  S2UR UR4, SR_CTAID.X ;  /* 0x00000000000479c3 */ /* 0x000e220000002500 */
[----:B------:R-:W1:Y:S07]  /*0030*/  S2R R0, SR_TID.Y ;  /* 0x0000000000007919 */ /* 0x000e6e0000002200 */
[----:B------:R-:W0:Y:S08]  /*0040*/  LDC R13, c[0x0][0x360] ;  /* 0x0000d800ff0d7b82 */ /* 0x000e300000000800 */
[----:B------:R-:W1:Y:S08]  /*0050*/  S2UR UR5, SR_CTAID.Y ;  /* 0x00000000000579c3 */ /* 0x000e700000002600 */
[----:B------:R-:W1:Y:S01]  /*0060*/  LDC R11, c[0x0][0x364] ;  /* 0x0000d900ff0b7b82 */ /* 0x000e620000000800 */
[----:B0-----:R-:W-:-:S05]  /*0070*/  IMAD R10, R13, UR4, R10 ;  /* 0x000000040d0a7c24 */ /* 0x001fca000f8e020a */
[----:B------:R-:W-:Y:S01]  /*0080*/  ISETP.GT.AND P0, PT, R10, 0x3e7, PT ;  /* 0x000003e70a00780c */ /* 0x000fe20003f04270 */
[----:B-1----:R-:W-:-:S12]  /*0090*/  IMAD R0, R11, UR5, R0 ;  /* 0x000000050b007c24 */ /* 0x002fd8000f8e0200 */
[----:B------:R-:W-:Y:S05]  /*00a0*/  @P0 EXIT ;  /* 0x000000000000094d */ /* 0x000fea0003800000 */
[----:B------:R-:W0:Y:S01]  /*00b0*/  LDCU.128 UR8, c[0x0][0x380] ;  /* 0x00007000ff0877ac */ /* 0x000e220008000c00 */
[----:B------:R-:W1:Y:S01]  /*00c0*/  LDCU UR12, c[0x0][0x374] ;  /* 0x00006e80ff0c77ac */ /* 0x000e620008000800 */
[----:B------:R-:W2:Y:S01]  /*00d0*/  LDCU UR13, c[0x0][0x370] ;  /* 0x00006e00ff0d77ac */ /* 0x000ea20008000800 */
[----:B------:R-:W3:Y:S01]  /*00e0*/  LDCU.64 UR14, c[0x0][0x358] ;  /* 0x00006b00ff0e77ac */ /* 0x000ee20008000a00 */
[----:B0-----:R-:W-:Y:S02]  /*00f0*/  UIADD3 UR6, UP0, UPT, UR8, 0x10, URZ ;  /* 0x0000001008067890 */ /* 0x001fe4000ff1e0ff */
[----:B------:R-:W-:Y:S02]  /*0100*/  UIADD3 UR4, UP1, UPT, UR10, 0x3e80, URZ ;  /* 0x00003e800a047890 */ /* 0x000fe4000ff3e0ff */
[----:B------:R-:W-:Y:S01]  /*0110*/  UIADD3.X UR7, UPT, UPT, URZ, UR9, URZ, UP0, !UPT ;  /* 0x00000009ff077290 */ /* 0x000fe200087fe4ff */
[----:B-1----:R-:W-:Y:S01]  /*0120*/  IMAD R11, R11, UR12, RZ ;  /* 0x0000000c0b0b7c24 */ /* 0x002fe2000f8e02ff */
[----:B------:R-:W-:Y:S01]  /*0130*/  MOV R2, UR6 ;  /* 0x0000000600027c02 */ /* 0x000fe20008000f00 */
[----:B------:R-:W-:Y:S01]  /*0140*/  UIADD3.X UR5, UPT, UPT, URZ, UR11, URZ, UP1, !UPT ;  /* 0x0000000bff057290 */ /* 0x000fe20008ffe4ff */
[----:B--2---:R-:W-:-:S02]  /*0150*/  IMAD R13, R13, UR13, RZ ;  /* 0x0000000d0d0d7c24 */ /* 0x004fc4000f8e02ff */
[----:B---3--:R-:W-:-:S09]  /*0160*/  MOV R3, UR7 ;  /* 0x0000000700037c02 */ /* 0x008fd20008000f00 */
.L_x_4:
[----:B------:R-:W-:Y:S01]  /*0170*/  ISETP.GT.U32.AND P0, PT, R0, 0x3e7, PT ;  /* 0x000003e70000780c */ /* 0x000fe20003f04070 */
[----:B------:R-:W-:-:S12]  /*0180*/  BSSY.RECONVERGENT B0, `(.L_x_0) ;  /* 0x0000098000007945 */ /* 0x000fd80003800200 */
[----:B0-----:R-:W-:Y:S05]  /*0190*/  @P0 BRA `(.L_x_1) ;  /* 0x0000000800580947 */ /* 0x001fea0003800000 */
[----:B------:R-:W-:Y:S01]  /*01a0*/  IMAD R12, R10, 0x3e8, RZ ;  /* 0x000003e80a0c7824 */ /* 0x000fe200078e02ff */
[----:B------:R-:W-:-:S07]  /*01b0*/  MOV R14, R0 ;  /* 0x00000000000e7202 */ /* 0x000fce0000000f00 */
.L_x_3:
[----:B0-----:R-:W-:Y:S01]  /*01c0*/  MOV R4, UR4 ;  /* 0x0000000400047c02 */ /* 0x001fe20008000f00 */
[----:B------:R-:W-:Y:S01]  /*01d0*/  HFMA2 R15, -RZ, RZ, 0, 0 ;  /* 0x00000000ff0f7431 */ /* 0x000fe200000001ff */
[----:B------:R-:W-:Y:S01]  /*01e0*/  MOV R5, UR5 ;  /* 0x0000000500057c02 */ /* 0x000fe20008000f00 */
[----:B------:R-:W-:Y:S01]  /*01f0*/  HFMA2 R24, -RZ, RZ, 0, 0 ;  /* 0x00000000ff187431 */ /* 0x000fe200000001ff */
[----:B------:R-:W-:Y:S01]  /*0200*/  MOV R17, R12 ;  /* 0x0000000c00117202 */ /* 0x000fe20000000f00 */
[----:B------:R-:W-:-:S07]  /*0210*/  IMAD.WIDE.U32 R4, R14, 0x4, R4 ;  /* 0x000000040e047825 */ /* 0x000fce00078e0004 */
.L_x_2:
[----:B------:R-:W-:Y:S01]  /*0220*/  IMAD.WIDE R6, R17, 0x4, R2 ;  /* 0x0000000411067825 */ /* 0x000fe200078e0202 */
[----:B------:R-:W2:Y:S04]  /*0230*/  LDG.E R20, desc[UR14][R4.64+-0x3e80] ;  /* 0xffc1800e04147981 */ /* 0x000ea8000c1e1900 */
[----:B------:R-:W2:Y:S04]  /*0240*/  LDG.E R23, desc[UR14][R6.64+-0x10] ;  /* 0xfffff00e06177981 */ /* 0x000ea8000c1e1900 */
[----:B------:R-:W3:Y:S04]  /*0250*/  LDG.E R22, desc[UR14][R4.64+-0x2ee0] ;  /* 0xffd1200e04167981 */ /* 0x000ee8000c1e1900 */
[----:B------:R-:W3:Y:S04]  /*0260*/  LDG.E R25, desc[UR14][R6.64+-0xc] ;  /* 0xfffff40e06197981 */ /* 0x000ee8000c1e1900 */
[----:B------:R-:W4:Y:S04]  /*0270*/  LDG.E R19, desc[UR14][R4.64+-0x1f40] ;  /* 0xffe0c00e04137981 */ /* 0x000f28000c1e1900 */
[----:B------:R-:W4:Y:S04]  /*0280*/  LDG.E R18, desc[UR14][R6.64+-0x8] ;  /* 0xfffff80e06127981 */ /* 0x000f28000c1e1900 */
[----:B------:R-:W5:Y:S04]  /*0290*/  LDG.E R8, desc[UR14][R4.64+-0xfa0] ;  /* 0xfff0600e04087981 */ /* 0x000f68000c1e1900 */
[----:B------:R-:W5:Y:S04]  /*02a0*/  LDG.E R9, desc[UR14][R6.64+-0x4] ;  /* 0xfffffc0e06097981 */ /* 0x000f68000c1e1900 */
[----:B------:R-:W5:Y:S04]  /*02b0*/  LDG.E R16, desc[UR14][R4.64] ;  /* 0x0000000e04107981 */ /* 0x000f68000c1e1900 */
[----:B------:R-:W5:Y:S04]  /*02c0*/  LDG.E R21, desc[UR14][R6.64] ;  /* 0x0000000e06157981 */ /* 0x000f68000c1e1900 */
[----:B------:R-:W5:Y:S01]  /*02d0*/  LDG.E R27, desc[UR14][R6.64+0x4] ;  /* 0x0000040e061b7981 */ /* 0x000f62000c1e1900 */
[----:B--2---:R-:W-:-:S03]  /*02e0*/  IMAD R20, R23, R20, R24 ;  /* 0x0000001417147224 */ /* 0x004fc600078e0218 */
[----:B------:R-:W2:Y:S04]  /*02f0*/  LDG.E R24, desc[UR14][R4.64+0xfa0] ;  /* 0x000fa00e04187981 */ /* 0x000ea8000c1e1900 */
[----:B------:R-:W2:Y:S01]  /*0300*/  LDG.E R23, desc[UR14][R6.64+0x8] ;  /* 0x0000080e06177981 */ /* 0x000ea2000c1e1900 */
[----:B---3--:R-:W-:-:S03]  /*0310*/  IMAD R26, R25, R22, R20 ;  /* 0x00000016191a7224 */ /* 0x008fc600078e0214 */
[----:B------:R-:W3:Y:S04]  /*0320*/  LDG.E R20, desc[UR14][R4.64+0x1f40] ;  /* 0x001f400e04147981 */ /* 0x000ee8000c1e1900 */
[----:B------:R-:W3:Y:S04]  /*0330*/  LDG.E R22, desc[UR14][R6.64+0xc] ;  /* 0x00000c0e06167981 */ /* 0x000ee8000c1e1900 */
[----:B------:R-:W3:Y:S01]  /*0340*/  LDG.E R25, desc[UR14][R4.64+0x2ee0] ;  /* 0x002ee00e04197981 */ /* 0x000ee2000c1e1900 */
[----:B------:R-:W-:Y:S01]  /*0350*/  IADD3 R29, PT, PT, R17, 0x8, RZ ;  /* 0x00000008111d7810 */ /* 0x000fe20007ffe0ff */
[----:B----4-:R-:W-:-:S04]  /*0360*/  IMAD R26, R18, R19, R26 ;  /* 0x00000013121a7224 */ /* 0x010fc800078e021a */
[----:B------:R-:W-:Y:S01]  /*0370*/  IMAD.WIDE R18, R29, 0x4, R2 ;  /* 0x000000041d127825 */ /* 0x000fe200078e0202 */
[----:B------:R-:W4:Y:S03]  /*0380*/  LDG.E R6, desc[UR14][R4.64+0x5dc0] ;  /* 0x005dc00e04067981 */ /* 0x000f26000c1e1900 */
[----:B-----5:R-:W-:Y:S01]  /*0390*/  IMAD R26, R9, R8, R26 ;  /* 0x00000008091a7224 */ /* 0x020fe200078e021a */
[----:B------:R-:W4:Y:S04]  /*03a0*/  LDG.E R7, desc[UR14][R18.64+-0x8] ;  /* 0xfffff80e12077981 */ /* 0x000f28000c1e1900 */
[----:B------:R-:W5:Y:S01]  /*03b0*/  LDG.E R8, desc[UR14][R4.64+0x3e80] ;  /* 0x003e800e04087981 */ /* 0x000f62000c1e1900 */
[----:B------:R-:W-:-:S03]  /*03c0*/  IMAD R26, R21, R16, R26 ;  /* 0x00000010151a7224 */ /* 0x000fc600078e021a */
[----:B------:R-:W5:Y:S04]  /*03d0*/  LDG.E R9, desc[UR14][R18.64+-0x10] ;  /* 0xfffff00e12097981 */ /* 0x000f68000c1e1900 */
[----:B------:R-:W4:Y:S04]  /*03e0*/  LDG.E R16, desc[UR14][R4.64+0x4e20] ;  /* 0x004e200e04107981 */ /* 0x000f28000c1e1900 */
[----:B------:R-:W4:Y:S01]  /*03f0*/  LDG.E R21, desc[UR14][R18.64+-0xc] ;  /* 0xfffff40e12157981 */ /* 0x000f22000c1e1900 */
[----:B--2---:R-:W-:-:S03]  /*0400*/  IMAD R24, R27, R24, R26 ;  /* 0x000000181b187224 */ /* 0x004fc600078e021a */
[----:B------:R-:W2:Y:S01]  /*0410*/  LDG.E R27, desc[UR14][R4.64+0xabe0] ;  /* 0x00abe00e041b7981 */ /* 0x000ea2000c1e1900 */
[----:B---3--:R-:W-:-:S03]  /*0420*/  IMAD R24, R23, R20, R24 ;  /* 0x0000001417187224 */ /* 0x008fc600078e0218 */
[----:B------:R-:W3:Y:S04]  /*0430*/  LDG.E R20, desc[UR14][R4.64+0x6d60] ;  /* 0x006d600e04147981 */ /* 0x000ee8000c1e1900 */
[----:B------:R-:W3:Y:S01]  /*0440*/  LDG.E R23, desc[UR14][R18.64+-0x4] ;  /* 0xfffffc0e12177981 */ /* 0x000ee2000c1e1900 */
[----:B------:R-:W-:-:S03]  /*0450*/  IMAD R24, R22, R25, R24 ;  /* 0x0000001916187224 */ /* 0x000fc600078e0218 */
[----:B------:R-:W2:Y:S04]  /*0460*/  LDG.E R22, desc[UR14][R4.64+0x7d00] ;  /* 0x007d000e04167981 */ /* 0x000ea8000c1e1900 */
[----:B------:R-:W2:Y:S01]  /*0470*/  LDG.E R25, desc[UR14][R18.64] ;  /* 0x0000000e12197981 */ /* 0x000ea2000c1e1900 */
[----:B-----5:R-:W-:-:S03]  /*0480*/  IMAD R8, R9, R8, R24 ;  /* 0x0000000809087224 */ /* 0x020fc600078e0218 */
[----:B------:R-:W5:Y:S04]  /*0490*/  LDG.E R9, desc[UR14][R18.64+0x4] ;  /* 0x0000040e12097981 */ /* 0x000f68000c1e1900 */
[----:B------:R-:W5:Y:S01]  /*04a0*/  LDG.E R24, desc[UR14][R18.64+0xc] ;  /* 0x00000c0e12187981 */ /* 0x000f62000c1e1900 */
[----:B----4-:R-:W-:-:S03]  /*04b0*/  IMAD R16, R21, R16, R8 ;  /* 0x0000001015107224 */ /* 0x010fc600078e0208 */
[----:B------:R-:W5:Y:S01]  /*04c0*/  LDG.E R8, desc[UR14][R4.64+0x8ca0] ;  /* 0x008ca00e04087981 */ /* 0x000f62000c1e1900 */
[----:B------:R-:W-:-:S03]  /*04d0*/  IMAD R26, R7, R6, R16 ;  /* 0x00000006071a7224 */ /* 0x000fc600078e0210 */
[----:B------:R-:W4:Y:S04]  /*04e0*/  LDG.E R16, desc[UR14][R4.64+0x9c40] ;  /* 0x009c400e04107981 */ /* 0x000f28000c1e1900 */
[----:B------:R-:W4:Y:S01]  /*04f0*/  LDG.E R21, desc[UR14][R18.64+0x8] ;  /* 0x0000080e12157981 */ /* 0x000f22000c1e1900 */
[----:B------:R-:W-:-:S05]  /*0500*/  IADD3 R7, PT, PT, R17, 0x10, RZ ;  /* 0x0000001011077810 */ /* 0x000fca0007ffe0ff */
[----:B------:R-:W-:Y:S01]  /*0510*/  IMAD.WIDE R6, R7, 0x4, R2 ;  /* 0x0000000407067825 */ /* 0x000fe200078e0202 */
[----:B------:R-:W4:Y:S04]  /*0520*/  LDG.E R18, desc[UR14][R4.64+0xfa00] ;  /* 0x00fa000e04127981 */ /* 0x000f28000c1e1900 */
[----:B------:R-:W4:Y:S01]  /*0530*/  LDG.E R19, desc[UR14][R6.64+-0x4] ;  /* 0xfffffc0e06137981 */ /* 0x000f22000c1e1900 */
[----:B---3--:R-:W-:-:S03]  /*0540*/  IMAD R26, R23, R20, R26 ;  /* 0x00000014171a7224 */ /* 0x008fc600078e021a */
[----:B------:R-:W3:Y:S04]  /*0550*/  LDG.E R20, desc[UR14][R4.64+0xbb80] ;  /* 0x00bb800e04147981 */ /* 0x000ee8000c1e1900 */
[----:B------:R-:W3:Y:S01]  /*0560*/  LDG.E R23, desc[UR14][R6.64+-0x10] ;  /* 0xfffff00e06177981 */ /* 0x000ee2000c1e1900 */
[----:B--2---:R-:W-:-:S03]  /*0570*/  IMAD R26, R25, R22, R26 ;  /* 0x00000016191a7224 */ /* 0x004fc600078e021a */
[----:B------:R-:W2:Y:S04]  /*0580*/  LDG.E R22, desc[UR14][R4.64+0xcb20] ;  /* 0x00cb200e04167981 */ /* 0x000ea8000c1e1900 */
[----:B------:R-:W2:Y:S01]  /*0590*/  LDG.E R25, desc[UR14][R6.64+-0xc] ;  /* 0xfffff40e06197981 */ /* 0x000ea2000c1e1900 */
[----:B-----5:R-:W-:-:S03]  /*05a0*/  IMAD R26, R9, R8, R26 ;  /* 0x00000008091a7224 */ /* 0x020fc600078e021a */
[----:B------:R-:W5:Y:S04]  /*05b0*/  LDG.E R8, desc[UR14][R4.64+0xdac0] ;  /* 0x00dac00e04087981 */ /* 0x000f68000c1e1900 */
[----:B------:R-:W5:Y:S01]  /*05c0*/  LDG.E R9, desc[UR14][R6.64+-0x8] ;  /* 0xfffff80e06097981 */ /* 0x000f62000c1e1900 */
[----:B----4-:R-:W-:-:S03]  /*05d0*/  IMAD R21, R21, R16, R26 ;  /* 0x0000001015157224 */ /* 0x010fc600078e021a */
[----:B------:R-:W4:Y:S01]  /*05e0*/  LDG.E R16, desc[UR14][R4.64+0xea60] ;  /* 0x00ea600e04107981 */ /* 0x000f22000c1e1900 */
[----:B------:R-:W-:-:S03]  /*05f0*/  IMAD R24, R24, R27, R21 ;  /* 0x0000001b18187224 */ /* 0x000fc600078e0215 */
[----:B------:R-:W4:Y:S04]  /*0600*/  LDG.E R21, desc[UR14][R6.64] ;  /* 0x0000000e06157981 */ /* 0x000f28000c1e1900 */
[----:B------:R-:W4:Y:S01]  /*0610*/  LDG.E R27, desc[UR14][R4.64+0x128e0] ;  /* 0x0128e00e041b7981 */ /* 0x000f22000c1e1900 */
[----:B---3--:R-:W-:-:S03]  /*0620*/  IMAD R24, R23, R20, R24 ;  /* 0x0000001417187224 */ /* 0x008fc600078e0218 */
[----:B------:R-:W3:Y:S04]  /*0630*/  LDG.E R20, desc[UR14][R4.64+0x109a0] ;  /* 0x0109a00e04147981 */ /* 0x000ee8000c1e1900 */
[----:B------:R-:W3:Y:S01]  /*0640*/  LDG.E R23, desc[UR14][R6.64+0x4] ;  /* 0x0000040e06177981 */ /* 0x000ee2000c1e1900 */
[----:B--2---:R-:W-:-:S03]  /*0650*/  IMAD R26, R25, R22, R24 ;  /* 0x00000016191a7224 */ /* 0x004fc600078e0218 */
[----:B------:R-:W2:Y:S04]  /*0660*/  LDG.E R25, desc[UR14][R4.64+0x11940] ;  /* 0x0119400e04197981 */ /* 0x000ea8000c1e1900 */
[----:B------:R-:W2:Y:S04]  /*0670*/  LDG.E R22, desc[UR14][R6.64+0x8] ;  /* 0x0000080e06167981 */ /* 0x000ea8000c1e1900 */
[----:B------:R-:W2:Y:S01]  /*0680*/  LDG.E R24, desc[UR14][R6.64+0xc] ;  /* 0x00000c0e06187981 */ /* 0x000ea2000c1e1900 */
[----:B------:R-:W-:-:S03]  /*0690*/  IADD3 R29, PT, PT, R17, 0x18, RZ ;  /* 0x00000018111d7810 */ /* 0x000fc60007ffe0ff */
[----:B------:R-:W2:Y:S01]  /*06a0*/  LDG.E R7, desc[UR14][R4.64+0x157c0] ;  /* 0x0157c00e04077981 */ /* 0x000ea2000c1e1900 */
[----:B-----5:R-:W-:Y:S02]  /*06b0*/  IMAD R26, R9, R8, R26 ;  /* 0x00000008091a7224 */ /* 0x020fe400078e021a */
[----:B------:R-:W-:-:S04]  /*06c0*/  IMAD.WIDE R8, R29, 0x4, R2 ;  /* 0x000000041d087825 */ /* 0x000fc800078e0202 */
[----:B----4-:R-:W-:Y:S01]  /*06d0*/  IMAD R26, R19, R16, R26 ;  /* 0x00000010131a7224 */ /* 0x010fe200078e021a */
[----:B------:R-:W4:Y:S04]  /*06e0*/  LDG.E R6, desc[UR14][R8.64+-0x8] ;  /* 0xfffff80e08067981 */ /* 0x000f28000c1e1900 */
[----:B------:R-:W5:Y:S01]  /*06f0*/  LDG.E R16, desc[UR14][R4.64+0x13880] ;  /* 0x0138800e04107981 */ /* 0x000f62000c1e1900 */
[----:B------:R-:W-:-:S03]  /*0700*/  IMAD R26, R21, R18, R26 ;  /* 0x00000012151a7224 */ /* 0x000fc600078e021a */
[----:B------:R-:W5:Y:S04]  /*0710*/  LDG.E R19, desc[UR14][R8.64+-0x10] ;  /* 0xfffff00e08137981 */ /* 0x000f68000c1e1900 */
[----:B------:R-:W4:Y:S04]  /*0720*/  LDG.E R21, desc[UR14][R4.64+0x14820] ;  /* 0x0148200e04157981 */ /* 0x000f28000c1e1900 */
[----:B------:R-:W4:Y:S01]  /*0730*/  LDG.E R18, desc[UR14][R8.64+-0xc] ;  /* 0xfffff40e08127981 */ /* 0x000f22000c1e1900 */
[----:B---3--:R-:W-:-:S03]  /*0740*/  IMAD R20, R23, R20, R26 ;  /* 0x0000001417147224 */ /* 0x008fc600078e021a */
[----:B------:R-:W3:Y:S01]  /*0750*/  LDG.E R23, desc[UR14][R4.64+0x16760] ;  /* 0x0167600e04177981 */ /* 0x000ee2000c1e1900 */
[----:B--2---:R-:W-:-:S03]  /*0760*/  IMAD R22, R22, R25, R20 ;  /* 0x0000001916167224 */ /* 0x004fc600078e0214 */
[----:B------:R-:W3:Y:S01]  /*0770*/  LDG.E R20, desc[UR14][R8.64+-0x4] ;  /* 0xfffffc0e08147981 */ /* 0x000ee2000c1e1900 */
[----:B------:R-:W-:-:S03]  /*0780*/  IMAD R24, R24, R27, R22 ;  /* 0x0000001b18187224 */ /* 0x000fc600078e0216 */
[----:B------:R-:W2:Y:S04]  /*0790*/  LDG.E R25, desc[UR14][R4.64+0x17700] ;  /* 0x0177000e04197981 */ /* 0x000ea8000c1e1900 */
[----:B------:R-:W2:Y:S04]  /*07a0*/  LDG.E R22, desc[UR14][R8.64] ;  /* 0x0000000e08167981 */ /* 0x000ea8000c1e1900 */
[----:B------:R-:W2:Y:S01]  /*07b0*/  LDG.E R27, desc[UR14][R8.64+0xc] ;  /* 0x00000c0e081b7981 */ /* 0x000ea2000c1e1900 */
[----:B-----5:R-:W-:-:S03]  /*07c0*/  IMAD R16, R19, R16, R24 ;  /* 0x0000001013107224 */ /* 0x020fc600078e0218 */
[----:B------:R-:W5:Y:S04]  /*07d0*/  LDG.E R19, desc[UR14][R4.64+0x186a0] ;  /* 0x0186a00e04137981 */ /* 0x000f68000c1e1900 */
[----:B------:R-:W5:Y:S01]  /*07e0*/  LDG.E R24, desc[UR14][R4.64+0x1a5e0] ;  /* 0x01a5e00e04187981 */ /* 0x000f62000c1e1900 */
[----:B----4-:R-:W-:-:S03]  /*07f0*/  IMAD R18, R18, R21, R16 ;  /* 0x0000001512127224 */ /* 0x010fc600078e0210 */
[----:B------:R-:W5:Y:S01]  /*0800*/  LDG.E R16, desc[UR14][R8.64+0x4] ;  /* 0x0000040e08107981 */ /* 0x000f62000c1e1900 */
[----:B------:R-:W-:Y:S01]  /*0810*/  IMAD R26, R6, R7, R18 ;  /* 0x00000007061a7224 */ /* 0x000fe200078e0212 */
[----:B------:R-:W-:Y:S02]  /*0820*/  IADD3 R7, PT, PT, R17, 0x20, RZ ;  /* 0x0000002011077810 */ /* 0x000fe40007ffe0ff */
[----:B------:R-:W4:Y:S04]  /*0830*/  LDG.E R21, desc[UR14][R4.64+0x19640] ;  /* 0x0196400e04157981 */ /* 0x000f28000c1e1900 */
[----:B------:R-:W4:Y:S01]  /*0840*/  LDG.E R18, desc[UR14][R8.64+0x8] ;  /* 0x0000080e08127981 */ /* 0x000f22000c1e1900 */
[----:B------:R-:W-:-:S05]  /*0850*/  IMAD.WIDE R6, R7, 0x4, R2 ;  /* 0x0000000407067825 */ /* 0x000fca00078e0202 */
        /* <DEDUP_REMOVED lines=9> */
[----:B------:R-:W5:Y:S01]  /*08f0*/  LDG.E R19, desc[UR14][R4.64+0x1d4c0] ;  /* 0x01d4c00e04137981 */ /* 0x000f62000c1e1900 */
[----:B----4-:R-:W-:-:S03]  /*0900*/  IMAD R18, R18, R21, R16 ;  /* 0x0000001512127224 */ /* 0x010fc600078e0210 */
[----:B------:R-:W4:Y:S01]  /*0910*/  LDG.E R16, desc[UR14][R4.64+0x1e460] ;  /* 0x01e4600e04107981 */ /* 0x000f22000c1e1900 */
[----:B------:R-:W-:-:S03]  /*0920*/  IMAD R24, R27, R24, R18 ;  /* 0x000000181b187224 */ /* 0x000fc600078e0212 */
[----:B------:R-:W4:Y:S04]  /*0930*/  LDG.E R21, desc[UR14][R4.64+0x1f400] ;  /* 0x01f4000e04157981 */ /* 0x000f28000c1e1900 */
[----:B------:R-:W4:Y:S04]  /*0940*/  LDG.E R18, desc[UR14][R6.64] ;  /* 0x0000000e06127981 */ /* 0x000f28000c1e1900 */
[----:B------:R-:W4:Y:S01]  /*0950*/  LDG.E R27, desc[UR14][R4.64+0x222e0] ;  /* 0x0222e00e041b7981 */ /* 0x000f22000c1e1900 */
[----:B---3--:R-:W-:-:S03]  /*0960*/  IMAD R24, R20, R23, R24 ;  /* 0x0000001714187224 */ /* 0x008fc600078e0218 */
[----:B------:R-:W3:Y:S04]  /*0970*/  LDG.E R23, desc[UR14][R4.64+0x203a0] ;  /* 0x0203a00e04177981 */ /* 0x000ee8000c1e1900 */
[----:B------:R-:W3:Y:S01]  /*0980*/  LDG.E R20, desc[UR14][R6.64+0x4] ;  /* 0x0000040e06147981 */ /* 0x000ee2000c1e1900 */
[----:B--2---:R-:W-:-:S03]  /*0990*/  IMAD R26, R22, R25, R24 ;  /* 0x00000019161a7224 */ /* 0x004fc600078e0218 */
[----:B------:R0:W2:Y:S04]  /*09a0*/  LDG.E R22, desc[UR14][R4.64+0x21340] ;  /* 0x0213400e04167981 */ /* 0x0000a8000c1e1900 */
[----:B------:R-:W2:Y:S04]  /*09b0*/  LDG.E R25, desc[UR14][R6.64+0x8] ;  /* 0x0000080e06197981 */ /* 0x000ea8000c1e1900 */
[----:B------:R-:W2:Y:S01]  /*09c0*/  LDG.E R24, desc[UR14][R6.64+0xc] ;  /* 0x00000c0e06187981 */ /* 0x000ea2000c1e1900 */
[----:B------:R-:W-:-:S04]  /*09d0*/  IADD3 R15, PT, PT, R15, 0x28, RZ ;  /* 0x000000280f0f7810 */ /* 0x000fc80007ffe0ff */
[----:B------:R-:W-:Y:S01]  /*09e0*/  ISETP.NE.AND P0, PT, R15, 0x3e8, PT ;  /* 0x000003e80f00780c */ /* 0x000fe20003f05270 */
[----:B-----5:R-:W-:-:S04]  /*09f0*/  IMAD R8, R8, R19, R26 ;  /* 0x0000001308087224 */ /* 0x020fc800078e021a */
[----:B----4-:R-:W-:-:S04]  /*0a00*/  IMAD R8, R9, R16, R8 ;  /* 0x0000001009087224 */ /* 0x010fc800078e0208 */
[----:B------:R-:W-:Y:S01]  /*0a10*/  IMAD R8, R18, R21, R8 ;  /* 0x0000001512087224 */ /* 0x000fe200078e0208 */
[----:B0-----:R-:W-:Y:S02]  /*0a20*/  IADD3 R4, P1, PT, R4, 0x27100, RZ ;  /* 0x0002710004047810 */ /* 0x001fe40007f3e0ff */
[----:B------:R-:W-:Y:S02]  /*0a30*/  IADD3 R17, PT, PT, R17, 0x28, RZ ;  /* 0x0000002811117810 */ /* 0x000fe40007ffe0ff */
[----:B------:R-:W-:Y:S01]  /*0a40*/  IADD3.X R5, PT, PT, RZ, R5, RZ, P1, !PT ;  /* 0x00000005ff057210 */ /* 0x000fe20000ffe4ff */
[----:B---3--:R-:W-:-:S04]  /*0a50*/  IMAD R8, R20, R23, R8 ;  /* 0x0000001714087224 */ /* 0x008fc800078e0208 */
[----:B--2---:R-:W-:-:S04]  /*0a60*/  IMAD R8, R25, R22, R8 ;  /* 0x0000001619087224 */ /* 0x004fc800078e0208 */
[----:B------:R-:W-:Y:S01]  /*0a70*/  IMAD R24, R24, R27, R8 ;  /* 0x0000001b18187224 */ /* 0x000fe200078e0208 */
[----:B------:R-:W-:Y:S06]  /*0a80*/  @P0 BRA `(.L_x_2) ;  /* 0xfffffff400e40947 */ /* 0x000fec000383ffff */
[----:B------:R-:W0:Y:S01]  /*0a90*/  LDC.64 R4, c[0x0][0x390] ;  /* 0x0000e400ff047b82 */ /* 0x000e220000000a00 */
[-C--:B------:R-:W-:Y:S02]  /*0aa0*/  IADD3 R7, PT, PT, R12, R14.reuse, RZ ;  /* 0x0000000e0c077210 */ /* 0x080fe40007ffe0ff */
[----:B------:R-:W-:-:S04]  /*0ab0*/  IADD3 R14, PT, PT, R11, R14, RZ ;  /* 0x0000000e0b0e7210 */ /* 0x000fc80007ffe0ff */
[----:B------:R-:W-:Y:S01]  /*0ac0*/  ISETP.GE.U32.AND P0, PT, R14, 0x3e8, PT ;  /* 0x000003e80e00780c */ /* 0x000fe20003f06070 */
[----:B0-----:R-:W-:-:S05]  /*0ad0*/  IMAD.WIDE R4, R7, 0x4, R4 ;  /* 0x0000000407047825 */ /* 0x001fca00078e0204 */
[----:B------:R0:W-:Y:S07]  /*0ae0*/  STG.E desc[UR14][R4.64], R24 ;  /* 0x0000001804007986 */ /* 0x0001ee000c10190e */
[----:B------:R-:W-:Y:S05]  /*0af0*/  @!P0 BRA `(.L_x_3) ;  /* 0xfffffff400b08947 */ /* 0x000fea000383ffff */
.L_x_1:
[----:B------:R-:W-:Y:S05]  /*0b00*/  BSYNC.RECONVERGENT B0 ;  /* 0x0000000000007941 */ /* 0x000fea0003800200 */
.L_x_0:
[----:B------:R-:W-:-:S04]  /*0b10*/  IADD3 R10, PT, PT, R13, R10, RZ ;  /* 0x0000000a0d0a7210 */ /* 0x000fc80007ffe0ff */
[----:B------:R-:W-:-:S13]  /*0b20*/  ISETP.GE.AND P0, PT, R10, 0x3e8, PT ;  /* 0x000003e80a00780c */ /* 0x000fda0003f06270 */
[----:B------:R-:W-:Y:S05]  /*0b30*/  @!P0 BRA `(.L_x_4) ;  /* 0xfffffff4008c8947 */ /* 0x000fea000383ffff */
[----:B------:R-:W-:Y:S05]  /*0b40*/  EXIT ;  /* 0x000000000000794d */ /* 0x000fea0003800000 */
.L_x_5:
[----:B------:R-:W-:-:S00]  /*0b50*/  BRA `(.L_x_5) ;  /* 0xfffffffc00fc7947 */ /* 0x000fc0000383ffff */
[----:B------:R-:W-:-:S00]  /*0b60*/  NOP ;  /* 0x0000000000007918 */ /* 0x000fc00000000000 */
        /* <DEDUP_REMOVED lines=9> */
.L_x_6:


//--------------------- .nv.shared.reserved.0     --------------------------
	.section	.nv.shared.reserved.0,"aw",@nobits
	.weak		__nv_reservedSMEM_offset_0_alias
	.size		__nv_reservedSMEM_offset_0_alias, 0, 64
	.other		__nv_reservedSMEM_offset_0_alias,@"STO_CUDA_RESERVED_SHARED STV_DEFAULT"
__nv_reservedSMEM_offset_0_alias:
	.zero		0
	.zero		64


//--------------------- .nv.constant0._Z12matrixMulGPUPiS_S_ --------------------------
	.section	.nv.constant0._Z12matrixMulGPUPiS_S_,"a",@progbits
	.sectionflags	@""
	.align	4
.nv.constant0._Z12matrixMulGPUPiS_S_:
	.zero		920


//--------------------- SYMBOLS --------------------------

	.type		.nv.reservedSmem.offset0,@object
	.size		.nv.reservedSmem.offset0,0x4
